//
// Generated by NVIDIA NVVM Compiler
//
// Compiler Build ID: CL-36424714
// Cuda compilation tools, release 13.0, V13.0.88
// Based on NVVM 20.0.0
//

.version 9.0
.target sm_100
.address_size 64

	// .globl	_Z10multKernelPfS_S_i
// _ZZ10multKernelPfS_S_iE2As has been demoted
// _ZZ10multKernelPfS_S_iE2Bs has been demoted

.visible .entry _Z10multKernelPfS_S_i(
	.param .u64 .ptr .align 1 _Z10multKernelPfS_S_i_param_0,
	.param .u64 .ptr .align 1 _Z10multKernelPfS_S_i_param_1,
	.param .u64 .ptr .align 1 _Z10multKernelPfS_S_i_param_2,
	.param .u32 _Z10multKernelPfS_S_i_param_3
)
{
	.reg .pred 	%p<5>;
	.reg .b32 	%r<58>;
	.reg .b32 	%f<162>;
	.reg .b64 	%rd<26>;
	// demoted variable
	.shared .align 4 .b8 _ZZ10multKernelPfS_S_iE2As[1024];
	// demoted variable
	.shared .align 4 .b8 _ZZ10multKernelPfS_S_iE2Bs[1024];
	ld.param.u32 	%r22, [_Z10multKernelPfS_S_i_param_3];
	mov.u32 	%r24, %ctaid.y;
	mov.u32 	%r25, %ntid.y;
	mov.u32 	%r1, %tid.y;
	mad.lo.s32 	%r26, %r24, %r25, %r1;
	mov.u32 	%r27, %ctaid.x;
	mov.u32 	%r28, %ntid.x;
	mul.lo.s32 	%r2, %r27, %r28;
	mov.u32 	%r29, %tid.x;
	add.s32 	%r3, %r2, %r29;
	mov.u32 	%r4, %nctaid.x;
	mad.lo.s32 	%r5, %r22, %r26, %r29;
	shl.b32 	%r30, %r1, 6;
	mov.u32 	%r31, _ZZ10multKernelPfS_S_iE2As;
	add.s32 	%r6, %r31, %r30;
	shl.b32 	%r32, %r29, 2;
	add.s32 	%r7, %r6, %r32;
	mov.u32 	%r33, _ZZ10multKernelPfS_S_iE2Bs;
	add.s32 	%r34, %r33, %r30;
	add.s32 	%r8, %r34, %r32;
	setp.eq.s32 	%p1, %r4, 1;
	mov.f32 	%f161, 0f00000000;
	mov.b32 	%r57, 0;
	@%p1 bra 	$L__BB0_4;
	and.b32  	%r35, %r4, -2;
	neg.s32 	%r56, %r35;
	add.s32 	%r36, %r1, 16;
	mad.lo.s32 	%r54, %r22, %r36, %r3;
	mad.lo.s32 	%r53, %r1, %r22, %r3;
	mov.f32 	%f161, 0f00000000;
	mov.u32 	%r55, %r5;
$L__BB0_2:
	ld.param.u64 	%rd23, [_Z10multKernelPfS_S_i_param_1];
	ld.param.u64 	%rd21, [_Z10multKernelPfS_S_i_param_0];
	cvta.to.global.u64 	%rd4, %rd21;
	mul.wide.s32 	%rd5, %r55, 4;
	add.s64 	%rd6, %rd4, %rd5;
	ld.global.f32 	%f10, [%rd6];
	st.shared.f32 	[%r7], %f10;
	cvta.to.global.u64 	%rd7, %rd23;
	mul.wide.s32 	%rd8, %r53, 4;
	add.s64 	%rd9, %rd7, %rd8;
	ld.global.f32 	%f11, [%rd9];
	st.shared.f32 	[%r8], %f11;
	bar.sync 	0;
	ld.shared.f32 	%f12, [%r6];
	add.s32 	%r40, %r33, %r32;
	ld.shared.f32 	%f13, [%r40];
	fma.rn.f32 	%f14, %f12, %f13, %f161;
	ld.shared.f32 	%f15, [%r6+4];
	ld.shared.f32 	%f16, [%r40+64];
	fma.rn.f32 	%f17, %f15, %f16, %f14;
	ld.shared.f32 	%f18, [%r6+8];
	ld.shared.f32 	%f19, [%r40+128];
	fma.rn.f32 	%f20, %f18, %f19, %f17;
	ld.shared.f32 	%f21, [%r6+12];
	ld.shared.f32 	%f22, [%r40+192];
	fma.rn.f32 	%f23, %f21, %f22, %f20;
	ld.shared.f32 	%f24, [%r6+16];
	ld.shared.f32 	%f25, [%r40+256];
	fma.rn.f32 	%f26, %f24, %f25, %f23;
	ld.shared.f32 	%f27, [%r6+20];
	ld.shared.f32 	%f28, [%r40+320];
	fma.rn.f32 	%f29, %f27, %f28, %f26;
	ld.shared.f32 	%f30, [%r6+24];
	ld.shared.f32 	%f31, [%r40+384];
	fma.rn.f32 	%f32, %f30, %f31, %f29;
	ld.shared.f32 	%f33, [%r6+28];
	ld.shared.f32 	%f34, [%r40+448];
	fma.rn.f32 	%f35, %f33, %f34, %f32;
	ld.shared.f32 	%f36, [%r6+32];
	ld.shared.f32 	%f37, [%r40+512];
	fma.rn.f32 	%f38, %f36, %f37, %f35;
	ld.shared.f32 	%f39, [%r6+36];
	ld.shared.f32 	%f40, [%r40+576];
	fma.rn.f32 	%f41, %f39, %f40, %f38;
	ld.shared.f32 	%f42, [%r6+40];
	ld.shared.f32 	%f43, [%r40+640];
	fma.rn.f32 	%f44, %f42, %f43, %f41;
	ld.shared.f32 	%f45, [%r6+44];
	ld.shared.f32 	%f46, [%r40+704];
	fma.rn.f32 	%f47, %f45, %f46, %f44;
	ld.shared.f32 	%f48, [%r6+48];
	ld.shared.f32 	%f49, [%r40+768];
	fma.rn.f32 	%f50, %f48, %f49, %f47;
	ld.shared.f32 	%f51, [%r6+52];
	ld.shared.f32 	%f52, [%r40+832];
	fma.rn.f32 	%f53, %f51, %f52, %f50;
	ld.shared.f32 	%f54, [%r6+56];
	ld.shared.f32 	%f55, [%r40+896];
	fma.rn.f32 	%f56, %f54, %f55, %f53;
	ld.shared.f32 	%f57, [%r6+60];
	ld.shared.f32 	%f58, [%r40+960];
	fma.rn.f32 	%f59, %f57, %f58, %f56;
	bar.sync 	0;
	ld.global.f32 	%f60, [%rd6+64];
	st.shared.f32 	[%r7], %f60;
	mul.wide.s32 	%rd10, %r54, 4;
	add.s64 	%rd11, %rd7, %rd10;
	ld.global.f32 	%f61, [%rd11];
	st.shared.f32 	[%r8], %f61;
	bar.sync 	0;
	ld.shared.f32 	%f62, [%r6];
	ld.shared.f32 	%f63, [%r40];
	fma.rn.f32 	%f64, %f62, %f63, %f59;
	ld.shared.f32 	%f65, [%r6+4];
	ld.shared.f32 	%f66, [%r40+64];
	fma.rn.f32 	%f67, %f65, %f66, %f64;
	ld.shared.f32 	%f68, [%r6+8];
	ld.shared.f32 	%f69, [%r40+128];
	fma.rn.f32 	%f70, %f68, %f69, %f67;
	ld.shared.f32 	%f71, [%r6+12];
	ld.shared.f32 	%f72, [%r40+192];
	fma.rn.f32 	%f73, %f71, %f72, %f70;
	ld.shared.f32 	%f74, [%r6+16];
	ld.shared.f32 	%f75, [%r40+256];
	fma.rn.f32 	%f76, %f74, %f75, %f73;
	ld.shared.f32 	%f77, [%r6+20];
	ld.shared.f32 	%f78, [%r40+320];
	fma.rn.f32 	%f79, %f77, %f78, %f76;
	ld.shared.f32 	%f80, [%r6+24];
	ld.shared.f32 	%f81, [%r40+384];
	fma.rn.f32 	%f82, %f80, %f81, %f79;
	ld.shared.f32 	%f83, [%r6+28];
	ld.shared.f32 	%f84, [%r40+448];
	fma.rn.f32 	%f85, %f83, %f84, %f82;
	ld.shared.f32 	%f86, [%r6+32];
	ld.shared.f32 	%f87, [%r40+512];
	fma.rn.f32 	%f88, %f86, %f87, %f85;
	ld.shared.f32 	%f89, [%r6+36];
	ld.shared.f32 	%f90, [%r40+576];
	fma.rn.f32 	%f91, %f89, %f90, %f88;
	ld.shared.f32 	%f92, [%r6+40];
	ld.shared.f32 	%f93, [%r40+640];
	fma.rn.f32 	%f94, %f92, %f93, %f91;
	ld.shared.f32 	%f95, [%r6+44];
	ld.shared.f32 	%f96, [%r40+704];
	fma.rn.f32 	%f97, %f95, %f96, %f94;
	ld.shared.f32 	%f98, [%r6+48];
	ld.shared.f32 	%f99, [%r40+768];
	fma.rn.f32 	%f100, %f98, %f99, %f97;
	ld.shared.f32 	%f101, [%r6+52];
	ld.shared.f32 	%f102, [%r40+832];
	fma.rn.f32 	%f103, %f101, %f102, %f100;
	ld.shared.f32 	%f104, [%r6+56];
	ld.shared.f32 	%f105, [%r40+896];
	fma.rn.f32 	%f106, %f104, %f105, %f103;
	ld.shared.f32 	%f107, [%r6+60];
	ld.shared.f32 	%f108, [%r40+960];
	fma.rn.f32 	%f161, %f107, %f108, %f106;
	bar.sync 	0;
	add.s32 	%r56, %r56, 2;
	add.s32 	%r55, %r55, 32;
	shl.b32 	%r41, %r22, 5;
	add.s32 	%r54, %r54, %r41;
	add.s32 	%r53, %r53, %r41;
	setp.ne.s32 	%p2, %r56, 0;
	@%p2 bra 	$L__BB0_2;
	shl.b32 	%r42, %r4, 4;
	and.b32  	%r57, %r42, -32;
$L__BB0_4:
	and.b32  	%r43, %r4, 1;
	setp.eq.b32 	%p3, %r43, 1;
	not.pred 	%p4, %p3;
	@%p4 bra 	$L__BB0_6;
	ld.param.u64 	%rd24, [_Z10multKernelPfS_S_i_param_1];
	ld.param.u64 	%rd22, [_Z10multKernelPfS_S_i_param_0];
	add.s32 	%r44, %r57, %r1;
	add.s32 	%r45, %r5, %r57;
	cvta.to.global.u64 	%rd12, %rd22;
	mul.wide.s32 	%rd13, %r45, 4;
	add.s64 	%rd14, %rd12, %rd13;
	ld.global.f32 	%f109, [%rd14];
	st.shared.f32 	[%r7], %f109;
	mad.lo.s32 	%r48, %r44, %r22, %r3;
	cvta.to.global.u64 	%rd15, %rd24;
	mul.wide.s32 	%rd16, %r48, 4;
	add.s64 	%rd17, %rd15, %rd16;
	ld.global.f32 	%f110, [%rd17];
	st.shared.f32 	[%r8], %f110;
	bar.sync 	0;
	ld.shared.f32 	%f111, [%r6];
	add.s32 	%r51, %r33, %r32;
	ld.shared.f32 	%f112, [%r51];
	fma.rn.f32 	%f113, %f111, %f112, %f161;
	ld.shared.f32 	%f114, [%r6+4];
	ld.shared.f32 	%f115, [%r51+64];
	fma.rn.f32 	%f116, %f114, %f115, %f113;
	ld.shared.f32 	%f117, [%r6+8];
	ld.shared.f32 	%f118, [%r51+128];
	fma.rn.f32 	%f119, %f117, %f118, %f116;
	ld.shared.f32 	%f120, [%r6+12];
	ld.shared.f32 	%f121, [%r51+192];
	fma.rn.f32 	%f122, %f120, %f121, %f119;
	ld.shared.f32 	%f123, [%r6+16];
	ld.shared.f32 	%f124, [%r51+256];
	fma.rn.f32 	%f125, %f123, %f124, %f122;
	ld.shared.f32 	%f126, [%r6+20];
	ld.shared.f32 	%f127, [%r51+320];
	fma.rn.f32 	%f128, %f126, %f127, %f125;
	ld.shared.f32 	%f129, [%r6+24];
	ld.shared.f32 	%f130, [%r51+384];
	fma.rn.f32 	%f131, %f129, %f130, %f128;
	ld.shared.f32 	%f132, [%r6+28];
	ld.shared.f32 	%f133, [%r51+448];
	fma.rn.f32 	%f134, %f132, %f133, %f131;
	ld.shared.f32 	%f135, [%r6+32];
	ld.shared.f32 	%f136, [%r51+512];
	fma.rn.f32 	%f137, %f135, %f136, %f134;
	ld.shared.f32 	%f138, [%r6+36];
	ld.shared.f32 	%f139, [%r51+576];
	fma.rn.f32 	%f140, %f138, %f139, %f137;
	ld.shared.f32 	%f141, [%r6+40];
	ld.shared.f32 	%f142, [%r51+640];
	fma.rn.f32 	%f143, %f141, %f142, %f140;
	ld.shared.f32 	%f144, [%r6+44];
	ld.shared.f32 	%f145, [%r51+704];
	fma.rn.f32 	%f146, %f144, %f145, %f143;
	ld.shared.f32 	%f147, [%r6+48];
	ld.shared.f32 	%f148, [%r51+768];
	fma.rn.f32 	%f149, %f147, %f148, %f146;
	ld.shared.f32 	%f150, [%r6+52];
	ld.shared.f32 	%f151, [%r51+832];
	fma.rn.f32 	%f152, %f150, %f151, %f149;
	ld.shared.f32 	%f153, [%r6+56];
	ld.shared.f32 	%f154, [%r51+896];
	fma.rn.f32 	%f155, %f153, %f154, %f152;
	ld.shared.f32 	%f156, [%r6+60];
	ld.shared.f32 	%f157, [%r51+960];
	fma.rn.f32 	%f161, %f156, %f157, %f155;
	bar.sync 	0;
$L__BB0_6:
	ld.param.u64 	%rd25, [_Z10multKernelPfS_S_i_param_2];
	cvta.to.global.u64 	%rd18, %rd25;
	add.s32 	%r52, %r5, %r2;
	mul.wide.s32 	%rd19, %r52, 4;
	add.s64 	%rd20, %rd18, %rd19;
	st.global.f32 	[%rd20], %f161;
	ret;

}


// ===== COMPILED SASS (sm_100) =====

	.target	sm_100

	.elftype	@"ET_EXEC"


//--------------------- .note.nv.tkinfo           --------------------------
	.section	.note.nv.tkinfo,"",@"SHT_NOTE"
	.sectionflags	@"SHF_NOTE_NV_TKINFO"
	.tkinfo
        /*0018*/ 	.word	0x00000002
        /*0030*/ 	.string	""
        /*0030*/ 	.string	"ptxas"
        /*0030*/ 	.string	"Cuda compilation tools, release 13.0, V13.0.88"
        /*0030*/ 	.string	"Build cuda_13.0.r13.0/compiler.36424714_0"
        /*0030*/ 	.string	"-arch sm_100 -m 64 "



//--------------------- .note.nv.cuinfo           --------------------------
	.section	.note.nv.cuinfo,"",@"SHT_NOTE"
	.sectionflags	@"SHF_NOTE_NV_CUINFO"
        /*0018*/ 	.short	0x0002
        /*001a*/ 	.short	0x0064
        /*001c*/ 	.short	0x0082
	.zero		2


//--------------------- .nv.info                  --------------------------
	.section	.nv.info,"",@"SHT_CUDA_INFO"
	.align	4


	//----- nvinfo : EIATTR_REGCOUNT
	.align		4
        /*0000*/ 	.byte	0x04, 0x2f
        /*0002*/ 	.short	(.L_1 - .L_0)
	.align		4
.L_0:
        /*0004*/ 	.word	index@(_Z10multKernelPfS_S_i)
        /*0008*/ 	.word	0x00000020


	//----- nvinfo : EIATTR_FRAME_SIZE
	.align		4
.L_1:
        /*000c*/ 	.byte	0x04, 0x11
        /*000e*/ 	.short	(.L_3 - .L_2)
	.align		4
.L_2:
        /*0010*/ 	.word	index@(_Z10multKernelPfS_S_i)
        /*0014*/ 	.word	0x00000000


	//----- nvinfo : EIATTR_MIN_STACK_SIZE
	.align		4
.L_3:
        /*0018*/ 	.byte	0x04, 0x12
        /*001a*/ 	.short	(.L_5 - .L_4)
	.align		4
.L_4:
        /*001c*/ 	.word	index@(_Z10multKernelPfS_S_i)
        /*0020*/ 	.word	0x00000000
.L_5:


//--------------------- .nv.compat                --------------------------
	.section	.nv.compat,"",@"SHT_CUDA_COMPAT_INFO"
	.align	4
        /*0000*/ 	.byte	0x02, 0x09, 0x00, 0x00, 0x02, 0x02, 0x01, 0x00, 0x02, 0x05, 0x05, 0x00, 0x03, 0x07, 0x01, 0x01
        /*0010*/ 	.byte	0x02, 0x03, 0x00, 0x00, 0x02, 0x06, 0x01, 0x00, 0x04, 0x0b, 0x08, 0x00, 0x09, 0x00, 0x00, 0x00
        /*0020*/ 	.byte	0x00, 0x00, 0x00, 0x00


//--------------------- .nv.info._Z10multKernelPfS_S_i --------------------------
	.section	.nv.info._Z10multKernelPfS_S_i,"",@"SHT_CUDA_INFO"
	.sectionflags	@""
	.align	4


	//----- nvinfo : EIATTR_CUDA_API_VERSION
	.align		4
        /*0000*/ 	.byte	0x04, 0x37
        /*0002*/ 	.short	(.L_7 - .L_6)
.L_6:
        /*0004*/ 	.word	0x00000082


	//----- nvinfo : EIATTR_KPARAM_INFO
	.align		4
.L_7:
        /*0008*/ 	.byte	0x04, 0x17
        /*000a*/ 	.short	(.L_9 - .L_8)
.L_8:
        /*000c*/ 	.word	0x00000000
        /*0010*/ 	.short	0x0003
        /*0012*/ 	.short	0x0018
        /*0014*/ 	.byte	0x00, 0xf0, 0x11, 0x00


	//----- nvinfo : EIATTR_KPARAM_INFO
	.align		4
.L_9:
        /*0018*/ 	.byte	0x04, 0x17
        /*001a*/ 	.short	(.L_11 - .L_10)
.L_10:
        /*001c*/ 	.word	0x00000000
        /*0020*/ 	.short	0x0002
        /*0022*/ 	.short	0x0010
        /*0024*/ 	.byte	0x00, 0xf5, 0x21, 0x00


	//----- nvinfo : EIATTR_KPARAM_INFO
	.align		4
.L_11:
        /*0028*/ 	.byte	0x04, 0x17
        /*002a*/ 	.short	(.L_13 - .L_12)
.L_12:
        /*002c*/ 	.word	0x00000000
        /*0030*/ 	.short	0x0001
        /*0032*/ 	.short	0x0008
        /*0034*/ 	.byte	0x00, 0xf5, 0x21, 0x00


	//----- nvinfo : EIATTR_KPARAM_INFO
	.align		4
.L_13:
        /*0038*/ 	.byte	0x04, 0x17
        /*003a*/ 	.short	(.L_15 - .L_14)
.L_14:
        /*003c*/ 	.word	0x00000000
        /*0040*/ 	.short	0x0000
        /*0042*/ 	.short	0x0000
        /*0044*/ 	.byte	0x00, 0xf5, 0x21, 0x00


	//----- nvinfo : EIATTR_SPARSE_MMA_MASK
	.align		4
.L_15:
        /*0048*/ 	.byte	0x03, 0x50
        /*004a*/ 	.short	0x0000


	//----- nvinfo : EIATTR_MAXREG_COUNT
	.align		4
        /*004c*/ 	.byte	0x03, 0x1b
        /*004e*/ 	.short	0x00ff


	//----- nvinfo : EIATTR_NUM_BARRIERS
	.align		4
        /*0050*/ 	.byte	0x02, 0x4c
        /*0052*/ 	.byte	0x01
	.zero		1


	//----- nvinfo : EIATTR_MERCURY_ISA_VERSION
	.align		4
        /*0054*/ 	.byte	0x03, 0x5f
        /*0056*/ 	.short	0x0101


	//----- nvinfo : EIATTR_VRC_CTA_INIT_COUNT
	.align		4
        /*0058*/ 	.byte	0x02, 0x4a
	.zero		1
	.zero		1


	//----- nvinfo : EIATTR_EXIT_INSTR_OFFSETS
	.align		4
        /*005c*/ 	.byte	0x04, 0x1c
        /*005e*/ 	.short	(.L_17 - .L_16)


	//   ....[0]....
.L_16:
        /*0060*/ 	.word	0x00000bd0


	//----- nvinfo : EIATTR_CBANK_PARAM_SIZE
	.align		4
.L_17:
        /*0064*/ 	.byte	0x03, 0x19
        /*0066*/ 	.short	0x001c


	//----- nvinfo : EIATTR_PARAM_CBANK
	.align		4
        /*0068*/ 	.byte	0x04, 0x0a
        /*006a*/ 	.short	(.L_19 - .L_18)
	.align		4
.L_18:
        /*006c*/ 	.word	index@(.nv.constant0._Z10multKernelPfS_S_i)
        /*0070*/ 	.short	0x0380
        /*0072*/ 	.short	0x001c


	//----- nvinfo : EIATTR_SW_WAR
	.align		4
.L_19:
        /*0074*/ 	.byte	0x04, 0x36
        /*0076*/ 	.short	(.L_21 - .L_20)
.L_20:
        /*0078*/ 	.word	0x00000008
.L_21:


//--------------------- .nv.callgraph             --------------------------
	.section	.nv.callgraph,"",@"SHT_CUDA_CALLGRAPH"
	.align	4
	.sectionentsize	8
	.align		4
        /*0000*/ 	.word	0x00000000
	.align		4
        /*0004*/ 	.word	0xffffffff
	.align		4
        /*0008*/ 	.word	0x00000000
	.align		4
        /*000c*/ 	.word	0xfffffffe
	.align		4
        /*0010*/ 	.word	0x00000000
	.align		4
        /*0014*/ 	.word	0xfffffffd
	.align		4
        /*0018*/ 	.word	0x00000000
	.align		4
        /*001c*/ 	.word	0xfffffffc


//--------------------- .text._Z10multKernelPfS_S_i --------------------------
	.section	.text._Z10multKernelPfS_S_i,"ax",@progbits
	.align	128
        .global         _Z10multKernelPfS_S_i
        .type           _Z10multKernelPfS_S_i,@function
        .size           _Z10multKernelPfS_S_i,(.L_x_4 - _Z10multKernelPfS_S_i)
        .other          _Z10multKernelPfS_S_i,@"STO_CUDA_ENTRY STV_DEFAULT"
_Z10multKernelPfS_S_i:
.text._Z10multKernelPfS_S_i:
[----:B------:R-:W-:Y:S01]  /*0000*/  LDC R1, c[0x0][0x37c] ;  /* 0x0000df00ff017b82 */ /* 0x000fe20000000800 */
[----:B------:R-:W0:Y:S07]  /*0010*/  S2R R0, SR_TID.Y ;  /* 0x0000000000007919 */ /* 0x000e2e0000002200 */
[----:B------:R-:W1:Y:S01]  /*0020*/  S2UR UR6, SR_CgaCtaId ;  /* 0x00000000000679c3 */ /* 0x000e620000008800 */
[----:B------:R-:W-:Y:S01]  /*0030*/  UMOV UR4, 0x400 ;  /* 0x0000040000047882 */ /* 0x000fe20000000000 */
[----:B------:R-:W-:Y:S01]  /*0040*/  HFMA2 R15, -RZ, RZ, 0, 0 ;  /* 0x00000000ff0f7431 */ /* 0x000fe200000001ff */
[----:B------:R-:W2:Y:S01]  /*0050*/  S2R R2, SR_TID.X ;  /* 0x0000000000027919 */ /* 0x000ea20000002100 */
[----:B------:R-:W-:Y:S01]  /*0060*/  UIADD3 UR5, UPT, UPT, UR4, 0x400, URZ ;  /* 0x0000040004057890 */ /* 0x000fe2000fffe0ff */
[----:B------:R-:W3:Y:S03]  /*0070*/  LDCU.64 UR10, c[0x0][0x358] ;  /* 0x00006b00ff0a77ac */ /* 0x000ee60008000a00 */
[----:B------:R-:W4:Y:S01]  /*0080*/  LDC R5, c[0x0][0x364] ;  /* 0x0000d900ff057b82 */ /* 0x000f220000000800 */
[----:B------:R-:W5:Y:S01]  /*0090*/  LDCU UR8, c[0x0][0x360] ;  /* 0x00006c00ff0877ac */ /* 0x000f620008000800 */
[----:B------:R-:W3:Y:S06]  /*00a0*/  LDCU UR9, c[0x0][0x370] ;  /* 0x00006e00ff0977ac */ /* 0x000eec0008000800 */
[----:B------:R-:W5:Y:S08]  /*00b0*/  S2UR UR7, SR_CTAID.X ;  /* 0x00000000000779c3 */ /* 0x000f700000002500 */
[----:B------:R-:W4:Y:S01]  /*00c0*/  S2UR UR12, SR_CTAID.Y ;  /* 0x00000000000c79c3 */ /* 0x000f220000002600 */
[----:B-1----:R-:W-:-:S02]  /*00d0*/  ULEA UR4, UR6, UR4, 0x18 ;  /* 0x0000000406047291 */ /* 0x002fc4000f8ec0ff */
[----:B------:R-:W-:-:S04]  /*00e0*/  ULEA UR6, UR6, UR5, 0x18 ;  /* 0x0000000506067291 */ /* 0x000fc8000f8ec0ff */
[C---:B0-----:R-:W-:Y:S01]  /*00f0*/  LEA R19, R0.reuse, UR4, 0x6 ;  /* 0x0000000400137c11 */ /* 0x041fe2000f8e30ff */
[----:B------:R-:W0:Y:S01]  /*0100*/  LDC R3, c[0x0][0x398] ;  /* 0x0000e600ff037b82 */ /* 0x000e220000000800 */
[----:B---3--:R-:W-:Y:S01]  /*0110*/  UISETP.NE.AND UP0, UPT, UR9, 0x1, UPT ;  /* 0x000000010900788c */ /* 0x008fe2000bf05270 */
[----:B------:R-:W-:Y:S01]  /*0120*/  LEA R7, R0, UR6, 0x6 ;  /* 0x0000000600077c11 */ /* 0x000fe2000f8e30ff */
[----:B------:R-:W-:Y:S01]  /*0130*/  UMOV UR4, URZ ;  /* 0x000000ff00047c82 */ /* 0x000fe20008000000 */
[C---:B--2---:R-:W-:Y:S02]  /*0140*/  LEA R17, R2.reuse, R19, 0x2 ;  /* 0x0000001302117211 */ /* 0x044fe400078e10ff */
[----:B------:R-:W-:Y:S01]  /*0150*/  LEA R7, R2, R7, 0x2 ;  /* 0x0000000702077211 */ /* 0x000fe200078e10ff */
[----:B-----5:R-:W-:-:S06]  /*0160*/  UIMAD UR5, UR7, UR8, URZ ;  /* 0x00000008070572a4 */ /* 0x020fcc000f8e02ff */
[----:B------:R-:W-:Y:S01]  /*0170*/  IADD3 R20, PT, PT, R2, UR5, RZ ;  /* 0x0000000502147c10 */ /* 0x000fe2000fffe0ff */
[----:B----4-:R-:W-:-:S04]  /*0180*/  IMAD R18, R5, UR12, R0 ;  /* 0x0000000c05127c24 */ /* 0x010fc8000f8e0200 */
[----:B0-----:R-:W-:Y:S01]  /*0190*/  IMAD R18, R18, R3, R2 ;  /* 0x0000000312127224 */ /* 0x001fe200078e0202 */
[----:B------:R-:W-:Y:S06]  /*01a0*/  BRA.U !UP0, `(.L_x_0) ;  /* 0x0000000508a47547 */ /* 0x000fec000b800000 */
[----:B------:R-:W0:Y:S01]  /*01b0*/  LDC.64 R24, c[0x0][0x380] ;  /* 0x0000e000ff187b82 */ /* 0x000e220000000a00 */
[C---:B------:R-:W-:Y:S01]  /*01c0*/  IADD3 R16, PT, PT, R0.reuse, 0x10, RZ ;  /* 0x0000001000107810 */ /* 0x040fe20007ffe0ff */
[----:B------:R-:W-:Y:S01]  /*01d0*/  ULOP3.LUT UR4, UR9, 0xfffffffe, URZ, 0xc0, !UPT ;  /* 0xfffffffe09047892 */ /* 0x000fe2000f8ec0ff */
[-CC-:B------:R-:W-:Y:S01]  /*01e0*/  IMAD R6, R0, R3.reuse, R20.reuse ;  /* 0x0000000300067224 */ /* 0x180fe200078e0214 */
[----:B------:R-:W-:Y:S02]  /*01f0*/  MOV R15, RZ ;  /* 0x000000ff000f7202 */ /* 0x000fe40000000f00 */
[----:B------:R-:W-:Y:S01]  /*0200*/  MOV R5, R18 ;  /* 0x0000001200057202 */ /* 0x000fe20000000f00 */
[----:B------:R-:W-:Y:S01]  /*0210*/  IMAD R16, R16, R3, R20 ;  /* 0x0000000310107224 */ /* 0x000fe200078e0214 */
[----:B------:R-:W1:Y:S01]  /*0220*/  LDC.64 R22, c[0x0][0x388] ;  /* 0x0000e200ff167b82 */ /* 0x000e620000000a00 */
[----:B------:R-:W-:Y:S01]  /*0230*/  LEA R4, R2, UR6, 0x2 ;  /* 0x0000000602047c11 */ /* 0x000fe2000f8e10ff */
[----:B------:R-:W-:-:S12]  /*0240*/  UIADD3 UR4, UPT, UPT, -UR4, URZ, URZ ;  /* 0x000000ff04047290 */ /* 0x000fd8000fffe1ff */
.L_x_1:
[----:B0-----:R-:W-:-:S04]  /*0250*/  IMAD.WIDE R26, R5, 0x4, R24 ;  /* 0x00000004051a7825 */ /* 0x001fc800078e0218 */
[----:B-1----:R-:W-:Y:S01]  /*0260*/  IMAD.WIDE R12, R6, 0x4, R22 ;  /* 0x00000004060c7825 */ /* 0x002fe200078e0216 */
[----:B------:R-:W2:Y:S05]  /*0270*/  LDG.E R14, desc[UR10][R26.64] ;  /* 0x0000000a1a0e7981 */ /* 0x000eaa000c1e1900 */
[----:B------:R-:W3:Y:S04]  /*0280*/  LDG.E R12, desc[UR10][R12.64] ;  /* 0x0000000a0c0c7981 */ /* 0x000ee8000c1e1900 */
[----:B--2---:R-:W-:Y:S04]  /*0290*/  STS [R17], R14 ;  /* 0x0000000e11007388 */ /* 0x004fe80000000800 */
[----:B---3--:R-:W-:Y:S01]  /*02a0*/  STS [R7], R12 ;  /* 0x0000000c07007388 */ /* 0x008fe20000000800 */
[----:B------:R-:W-:Y:S06]  /*02b0*/  BAR.SYNC.DEFER_BLOCKING 0x0 ;  /* 0x0000000000007b1d */ /* 0x000fec0000010000 */
[----:B------:R-:W-:Y:S04]  /*02c0*/  LDS R28, [R4] ;  /* 0x00000000041c7984 */ /* 0x000fe80000000800 */
[----:B------:R-:W0:Y:S04]  /*02d0*/  LDS.128 R8, [R19] ;  /* 0x0000000013087984 */ /* 0x000e280000000c00 */
[----:B------:R-:W1:Y:S04]  /*02e0*/  LDS R29, [R4+0x40] ;  /* 0x00004000041d7984 */ /* 0x000e680000000800 */
[----:B------:R-:W2:Y:S01]  /*02f0*/  LDS R21, [R4+0x80] ;  /* 0x0000800004157984 */ /* 0x000ea20000000800 */
[----:B0-----:R-:W-:-:S03]  /*0300*/  FFMA R28, R8, R28, R15 ;  /* 0x0000001c081c7223 */ /* 0x001fc6000000000f */
[----:B------:R-:W0:Y:S01]  /*0310*/  LDS R8, [R4+0xc0] ;  /* 0x0000c00004087984 */ /* 0x000e220000000800 */
[----:B-1----:R-:W-:-:S03]  /*0320*/  FFMA R28, R29, R9, R28 ;  /* 0x000000091d1c7223 */ /* 0x002fc6000000001c */
[----:B------:R-:W-:Y:S01]  /*0330*/  LDS R9, [R4+0x100] ;  /* 0x0001000004097984 */ /* 0x000fe20000000800 */
[----:B--2---:R-:W-:-:S03]  /*0340*/  FFMA R21, R21, R10, R28 ;  /* 0x0000000a15157223 */ /* 0x004fc6000000001c */
[----:B------:R-:W1:Y:S01]  /*0350*/  LDS.128 R12, [R19+0x10] ;  /* 0x00001000130c7984 */ /* 0x000e620000000c00 */
[----:B0-----:R-:W-:-:S03]  /*0360*/  FFMA R11, R8, R11, R21 ;  /* 0x0000000b080b7223 */ /* 0x001fc60000000015 */
[----:B------:R-:W0:Y:S04]  /*0370*/  LDS R21, [R4+0x140] ;  /* 0x0001400004157984 */ /* 0x000e280000000800 */
[----:B------:R-:W2:Y:S01]  /*0380*/  LDS R8, [R4+0x180] ;  /* 0x0001800004087984 */ /* 0x000ea20000000800 */
[----:B-1----:R-:W-:-:S03]  /*0390*/  FFMA R12, R12, R9, R11 ;  /* 0x000000090c0c7223 */ /* 0x002fc6000000000b */
[----:B------:R-:W1:Y:S01]  /*03a0*/  LDS R9, [R4+0x1c0] ;  /* 0x0001c00004097984 */ /* 0x000e620000000800 */
[----:B0-----:R-:W-:-:S03]  /*03b0*/  FFMA R13, R21, R13, R12 ;  /* 0x0000000d150d7223 */ /* 0x001fc6000000000c */
[----:B------:R-:W-:Y:S01]  /*03c0*/  LDS R12, [R4+0x200] ;  /* 0x00020000040c7984 */ /* 0x000fe20000000800 */
[----:B--2---:R-:W-:-:S03]  /*03d0*/  FFMA R8, R8, R14, R13 ;  /* 0x0000000e08087223 */ /* 0x004fc6000000000d */
[----:B------:R-:W-:Y:S01]  /*03e0*/  LDS R21, [R4+0x240] ;  /* 0x0002400004157984 */ /* 0x000fe20000000800 */
[----:B-1----:R-:W-:-:S03]  /*03f0*/  FFMA R15, R9, R15, R8 ;  /* 0x0000000f090f7223 */ /* 0x002fc60000000008 */
[----:B------:R-:W0:Y:S04]  /*0400*/  LDS.128 R8, [R19+0x20] ;  /* 0x0000200013087984 */ /* 0x000e280000000c00 */
[----:B------:R-:W1:Y:S01]  /*0410*/  LDS R13, [R4+0x280] ;  /* 0x00028000040d7984 */ /* 0x000e620000000800 */
[----:B0-----:R-:W-:-:S04]  /*0420*/  FFMA R8, R8, R12, R15 ;  /* 0x0000000c08087223 */ /* 0x001fc8000000000f */
[----:B------:R-:W-:Y:S02]  /*0430*/  FFMA R8, R21, R9, R8 ;  /* 0x0000000915087223 */ /* 0x000fe40000000008 */
[----:B------:R-:W0:Y:S02]  /*0440*/  LDS R21, [R4+0x2c0] ;  /* 0x0002c00004157984 */ /* 0x000e240000000800 */
[----:B-1----:R-:W-:Y:S02]  /*0450*/  FFMA R8, R13, R10, R8 ;  /* 0x0000000a0d087223 */ /* 0x002fe40000000008 */
[----:B------:R-:W-:Y:S04]  /*0460*/  LDS R9, [R4+0x300] ;  /* 0x0003000004097984 */ /* 0x000fe80000000800 */
[----:B------:R-:W1:Y:S01]  /*0470*/  LDS.128 R12, [R19+0x30] ;  /* 0x00003000130c7984 */ /* 0x000e620000000c00 */
[----:B------:R-:W-:-:S04]  /*0480*/  IMAD.WIDE R28, R16, 0x4, R22 ;  /* 0x00000004101c7825 */ /* 0x000fc800078e0216 */
[----:B0-----:R-:W-:-:S04]  /*0490*/  FFMA R11, R21, R11, R8 ;  /* 0x0000000b150b7223 */ /* 0x001fc80000000008 */
[----:B-1----:R-:W-:Y:S02]  /*04a0*/  FFMA R8, R12, R9, R11 ;  /* 0x000000090c087223 */ /* 0x002fe4000000000b */
[----:B------:R-:W0:Y:S04]  /*04b0*/  LDS R11, [R4+0x340] ;  /* 0x00034000040b7984 */ /* 0x000e280000000800 */
[----:B------:R-:W1:Y:S04]  /*04c0*/  LDS R9, [R4+0x380] ;  /* 0x0003800004097984 */ /* 0x000e680000000800 */
[----:B------:R-:W2:Y:S01]  /*04d0*/  LDS R12, [R4+0x3c0] ;  /* 0x0003c000040c7984 */ /* 0x000ea20000000800 */
[----:B------:R-:W-:Y:S06]  /*04e0*/  BAR.SYNC.DEFER_BLOCKING 0x0 ;  /* 0x0000000000007b1d */ /* 0x000fec0000010000 */
[----:B------:R-:W3:Y:S04]  /*04f0*/  LDG.E R27, desc[UR10][R26.64+0x40] ;  /* 0x0000400a1a1b7981 */ /* 0x000ee8000c1e1900 */
[----:B------:R-:W4:Y:S01]  /*0500*/  LDG.E R28, desc[UR10][R28.64] ;  /* 0x0000000a1c1c7981 */ /* 0x000f22000c1e1900 */
[----:B0-----:R-:W-:Y:S01]  /*0510*/  FFMA R8, R11, R13, R8 ;  /* 0x0000000d0b087223 */ /* 0x001fe20000000008 */
[----:B------:R-:W-:Y:S01]  /*0520*/  UIADD3 UR4, UPT, UPT, UR4, 0x2, URZ ;  /* 0x0000000204047890 */ /* 0x000fe2000fffe0ff */
[----:B------:R-:W-:-:S02]  /*0530*/  IADD3 R5, PT, PT, R5, 0x20, RZ ;  /* 0x0000002005057810 */ /* 0x000fc40007ffe0ff */
[----:B-1----:R-:W-:Y:S01]  /*0540*/  FFMA R14, R9, R14, R8 ;  /* 0x0000000e090e7223 */ /* 0x002fe20000000008 */
[----:B------:R-:W-:Y:S01]  /*0550*/  UISETP.NE.AND UP0, UPT, UR4, URZ, UPT ;  /* 0x000000ff0400728c */ /* 0x000fe2000bf05270 */
[C---:B------:R-:W-:Y:S02]  /*0560*/  LEA R6, R3.reuse, R6, 0x5 ;  /* 0x0000000603067211 */ /* 0x040fe400078e28ff */
[----:B--2---:R-:W-:Y:S01]  /*0570*/  FFMA R15, R12, R15, R14 ;  /* 0x0000000f0c0f7223 */ /* 0x004fe2000000000e */
[----:B------:R-:W-:Y:S01]  /*0580*/  LEA R16, R3, R16, 0x5 ;  /* 0x0000001003107211 */ /* 0x000fe200078e28ff */
[----:B---3--:R-:W-:Y:S04]  /*0590*/  STS [R17], R27 ;  /* 0x0000001b11007388 */ /* 0x008fe80000000800 */
[----:B----4-:R-:W-:Y:S01]  /*05a0*/  STS [R7], R28 ;  /* 0x0000001c07007388 */ /* 0x010fe20000000800 */
[----:B------:R-:W-:Y:S06]  /*05b0*/  BAR.SYNC.DEFER_BLOCKING 0x0 ;  /* 0x0000000000007b1d */ /* 0x000fec0000010000 */
[----:B------:R-:W-:Y:S04]  /*05c0*/  LDS R13, [R4] ;  /* 0x00000000040d7984 */ /* 0x000fe80000000800 */
[----:B------:R-:W0:Y:S04]  /*05d0*/  LDS.128 R8, [R19] ;  /* 0x0000000013087984 */ /* 0x000e280000000c00 */
[----:B------:R-:W1:Y:S04]  /*05e0*/  LDS R29, [R4+0x40] ;  /* 0x00004000041d7984 */ /* 0x000e680000000800 */
[----:B------:R-:W2:Y:S04]  /*05f0*/  LDS R21, [R4+0x80] ;  /* 0x0000800004157984 */ /* 0x000ea80000000800 */
[----:B------:R-:W3:Y:S01]  /*0600*/  LDS R26, [R4+0xc0] ;  /* 0x0000c000041a7984 */ /* 0x000ee20000000800 */
[----:B0-----:R-:W-:-:S03]  /*0610*/  FFMA R8, R8, R13, R15 ;  /* 0x0000000d08087223 */ /* 0x001fc6000000000f */
[----:B------:R-:W-:Y:S01]  /*0620*/  LDS.128 R12, [R19+0x10] ;  /* 0x00001000130c7984 */ /* 0x000fe20000000c00 */
[----:B-1----:R-:W-:-:S03]  /*0630*/  FFMA R8, R29, R9, R8 ;  /* 0x000000091d087223 */ /* 0x002fc60000000008 */
[----:B------:R-:W0:Y:S01]  /*0640*/  LDS R9, [R4+0x100] ;  /* 0x0001000004097984 */ /* 0x000e220000000800 */
[----:B--2---:R-:W-:-:S03]  /*0650*/  FFMA R27, R21, R10, R8 ;  /* 0x0000000a151b7223 */ /* 0x004fc60000000008 */
[----:B------:R-:W1:Y:S01]  /*0660*/  LDS R29, [R4+0x140] ;  /* 0x00014000041d7984 */ /* 0x000e620000000800 */
[----:B---3--:R-:W-:-:S03]  /*0670*/  FFMA R11, R26, R11, R27 ;  /* 0x0000000b1a0b7223 */ /* 0x008fc6000000001b */
        /* <DEDUP_REMOVED lines=10> */
[----:B------:R-:W3:Y:S04]  /*0720*/  LDS R26, [R4+0x2c0] ;  /* 0x0002c000041a7984 */ /* 0x000ee80000000800 */
[----:B------:R-:W-:Y:S01]  /*0730*/  LDS R27, [R4+0x340] ;  /* 0x00034000041b7984 */ /* 0x000fe20000000800 */
[----:B0-----:R-:W-:-:S03]  /*0740*/  FFMA R8, R8, R13, R15 ;  /* 0x0000000d08087223 */ /* 0x001fc6000000000f */
[----:B------:R-:W-:Y:S01]  /*0750*/  LDS.128 R12, [R19+0x30] ;  /* 0x00003000130c7984 */ /* 0x000fe20000000c00 */
[----:B-1----:R-:W-:-:S03]  /*0760*/  FFMA R8, R29, R9, R8 ;  /* 0x000000091d087223 */ /* 0x002fc60000000008 */
[----:B------:R-:W0:Y:S01]  /*0770*/  LDS R9, [R4+0x300] ;  /* 0x0003000004097984 */ /* 0x000e220000000800 */
[----:B--2---:R-:W-:-:S03]  /*0780*/  FFMA R21, R21, R10, R8 ;  /* 0x0000000a15157223 */ /* 0x004fc60000000008 */
[----:B------:R-:W1:Y:S01]  /*0790*/  LDS R8, [R4+0x380] ;  /* 0x0003800004087984 */ /* 0x000e620000000800 */
[----:B---3--:R-:W-:-:S03]  /*07a0*/  FFMA R11, R26, R11, R21 ;  /* 0x0000000b1a0b7223 */ /* 0x008fc60000000015 */
[----:B------:R-:W2:Y:S01]  /*07b0*/  LDS R21, [R4+0x3c0] ;  /* 0x0003c00004157984 */ /* 0x000ea20000000800 */
[----:B0-----:R-:W-:-:S04]  /*07c0*/  FFMA R12, R12, R9, R11 ;  /* 0x000000090c0c7223 */ /* 0x001fc8000000000b */
[----:B------:R-:W-:-:S04]  /*07d0*/  FFMA R13, R27, R13, R12 ;  /* 0x0000000d1b0d7223 */ /* 0x000fc8000000000c */
[----:B-1----:R-:W-:-:S04]  /*07e0*/  FFMA R8, R8, R14, R13 ;  /* 0x0000000e08087223 */ /* 0x002fc8000000000d */
[----:B--2---:R-:W-:Y:S01]  /*07f0*/  FFMA R15, R21, R15, R8 ;  /* 0x0000000f150f7223 */ /* 0x004fe20000000008 */
[----:B------:R-:W-:Y:S06]  /*0800*/  BAR.SYNC.DEFER_BLOCKING 0x0 ;  /* 0x0000000000007b1d */ /* 0x000fec0000010000 */
[----:B------:R-:W-:Y:S05]  /*0810*/  BRA.U UP0, `(.L_x_1) ;  /* 0xfffffff9008c7547 */ /* 0x000fea000b83ffff */
[----:B------:R-:W-:-:S04]  /*0820*/  USHF.L.U32 UR4, UR9, 0x4, URZ ;  /* 0x0000000409047899 */ /* 0x000fc800080006ff */
[----:B------:R-:W-:-:S12]  /*0830*/  ULOP3.LUT UR4, UR4, 0xffffffe0, URZ, 0xc0, !UPT ;  /* 0xffffffe004047892 */ /* 0x000fd8000f8ec0ff */
.L_x_0:
[----:B------:R-:W0:Y:S01]  /*0840*/  LDC.64 R4, c[0x0][0x390] ;  /* 0x0000e400ff047b82 */ /* 0x000e220000000a00 */
[----:B------:R-:W-:-:S04]  /*0850*/  ULOP3.LUT UR7, UR9, 0x1, URZ, 0xc0, !UPT ;  /* 0x0000000109077892 */ /* 0x000fc8000f8ec0ff */
[----:B------:R-:W-:-:S09]  /*0860*/  UISETP.NE.U32.AND UP0, UPT, UR7, 0x1, UPT ;  /* 0x000000010700788c */ /* 0x000fd2000bf05070 */
[----:B------:R-:W-:Y:S05]  /*0870*/  BRA.U UP0, `(.L_x_2) ;  /* 0x0000000100c87547 */ /* 0x000fea000b800000 */
[----:B------:R-:W1:Y:S01]  /*0880*/  LDC.64 R10, c[0x0][0x380] ;  /* 0x0000e000ff0a7b82 */ /* 0x000e620000000a00 */
[----:B------:R-:W-:Y:S02]  /*0890*/  IADD3 R0, PT, PT, R0, UR4, RZ ;  /* 0x0000000400007c10 */ /* 0x000fe4000fffe0ff */
[----:B------:R-:W-:-:S03]  /*08a0*/  IADD3 R13, PT, PT, R18, UR4, RZ ;  /* 0x00000004120d7c10 */ /* 0x000fc6000fffe0ff */
[----:B------:R-:W-:Y:S02]  /*08b0*/  IMAD R21, R0, R3, R20 ;  /* 0x0000000300157224 */ /* 0x000fe400078e0214 */
[----:B------:R-:W2:Y:S01]  /*08c0*/  LDC.64 R8, c[0x0][0x388] ;  /* 0x0000e200ff087b82 */ /* 0x000ea20000000a00 */
[----:B-1----:R-:W-:-:S06]  /*08d0*/  IMAD.WIDE R12, R13, 0x4, R10 ;  /* 0x000000040d0c7825 */ /* 0x002fcc00078e020a */
[----:B------:R-:W3:Y:S01]  /*08e0*/  LDG.E R12, desc[UR10][R12.64] ;  /* 0x0000000a0c0c7981 */ /* 0x000ee2000c1e1900 */
[----:B--2---:R-:W-:-:S05]  /*08f0*/  IMAD.WIDE R20, R21, 0x4, R8 ;  /* 0x0000000415147825 */ /* 0x004fca00078e0208 */
[----:B------:R-:W2:Y:S01]  /*0900*/  LDG.E R6, desc[UR10][R20.64] ;  /* 0x0000000a14067981 */ /* 0x000ea2000c1e1900 */
[----:B------:R-:W-:-:S03]  /*0910*/  LEA R2, R2, UR6, 0x2 ;  /* 0x0000000602027c11 */ /* 0x000fc6000f8e10ff */
[----:B---3--:R-:W-:Y:S04]  /*0920*/  STS [R17], R12 ;  /* 0x0000000c11007388 */ /* 0x008fe80000000800 */
[----:B--2---:R-:W-:Y:S01]  /*0930*/  STS [R7], R6 ;  /* 0x0000000607007388 */ /* 0x004fe20000000800 */
[----:B------:R-:W-:Y:S06]  /*0940*/  BAR.SYNC.DEFER_BLOCKING 0x0 ;  /* 0x0000000000007b1d */ /* 0x000fec0000010000 */
[----:B------:R-:W-:Y:S04]  /*0950*/  LDS R14, [R2] ;  /* 0x00000000020e7984 */ /* 0x000fe80000000800 */
[----:B------:R-:W1:Y:S04]  /*0960*/  LDS.128 R8, [R19] ;  /* 0x0000000013087984 */ /* 0x000e680000000c00 */
[----:B------:R-:W2:Y:S04]  /*0970*/  LDS R25, [R2+0x40] ;  /* 0x0000400002197984 */ /* 0x000ea80000000800 */
[----:B------:R-:W3:Y:S04]  /*0980*/  LDS R27, [R2+0x80] ;  /* 0x00008000021b7984 */ /* 0x000ee80000000800 */
[----:B------:R-:W4:Y:S04]  /*0990*/  LDS R26, [R2+0xc0] ;  /* 0x0000c000021a7984 */ /* 0x000f280000000800 */
[----:B------:R-:W-:Y:S04]  /*09a0*/  LDS R3, [R2+0x100] ;  /* 0x0001000002037984 */ /* 0x000fe80000000800 */
[----:B------:R-:W5:Y:S04]  /*09b0*/  LDS.128 R20, [R19+0x10] ;  /* 0x0000100013147984 */ /* 0x000f680000000c00 */
[----:B------:R-:W0:Y:S04]  /*09c0*/  LDS R0, [R2+0x140] ;  /* 0x0001400002007984 */ /* 0x000e280000000800 */
[----:B------:R-:W0:Y:S04]  /*09d0*/  LDS R17, [R2+0x180] ;  /* 0x0001800002117984 */ /* 0x000e280000000800 */
[----:B------:R-:W0:Y:S04]  /*09e0*/  LDS R6, [R2+0x1c0] ;  /* 0x0001c00002067984 */ /* 0x000e280000000800 */
[----:B------:R-:W-:Y:S01]  /*09f0*/  LDS R7, [R2+0x200] ;  /* 0x0002000002077984 */ /* 0x000fe20000000800 */
[----:B-1----:R-:W-:-:S03]  /*0a00*/  FFMA R8, R8, R14, R15 ;  /* 0x0000000e08087223 */ /* 0x002fc6000000000f */
[----:B------:R-:W-:Y:S04]  /*0a10*/  LDS R16, [R2+0x240] ;  /* 0x0002400002107984 */ /* 0x000fe80000000800 */
[----:B------:R-:W1:Y:S01]  /*0a20*/  LDS.128 R12, [R19+0x20] ;  /* 0x00002000130c7984 */ /* 0x000e620000000c00 */
[----:B--2---:R-:W-:-:S03]  /*0a30*/  FFMA R8, R25, R9, R8 ;  /* 0x0000000919087223 */ /* 0x004fc60000000008 */
[----:B------:R-:W2:Y:S01]  /*0a40*/  LDS R25, [R2+0x280] ;  /* 0x0002800002197984 */ /* 0x000ea20000000800 */
[----:B---3--:R-:W-:-:S03]  /*0a50*/  FFMA R27, R27, R10, R8 ;  /* 0x0000000a1b1b7223 */ /* 0x008fc60000000008 */
[----:B------:R-:W3:Y:S01]  /*0a60*/  LDS R24, [R2+0x2c0] ;  /* 0x0002c00002187984 */ /* 0x000ee20000000800 */
[----:B----4-:R-:W-:-:S03]  /*0a70*/  FFMA R29, R26, R11, R27 ;  /* 0x0000000b1a1d7223 */ /* 0x010fc6000000001b */
[----:B------:R-:W-:Y:S04]  /*0a80*/  LDS R27, [R2+0x300] ;  /* 0x00030000021b7984 */ /* 0x000fe80000000800 */
[----:B------:R-:W4:Y:S01]  /*0a90*/  LDS.128 R8, [R19+0x30] ;  /* 0x0000300013087984 */ /* 0x000f220000000c00 */
[----:B-----5:R-:W-:-:S03]  /*0aa0*/  FFMA R3, R20, R3, R29 ;  /* 0x0000000314037223 */ /* 0x020fc6000000001d */
[----:B------:R-:W5:Y:S01]  /*0ab0*/  LDS R20, [R2+0x340] ;  /* 0x0003400002147984 */ /* 0x000f620000000800 */
[----:B0-----:R-:W-:-:S03]  /*0ac0*/  FFMA R26, R0, R21, R3 ;  /* 0x00000015001a7223 */ /* 0x001fc60000000003 */
[----:B------:R-:W0:Y:S04]  /*0ad0*/  LDS R3, [R2+0x380] ;  /* 0x0003800002037984 */ /* 0x000e280000000800 */
[----:B------:R-:W0:Y:S01]  /*0ae0*/  LDS R0, [R2+0x3c0] ;  /* 0x0003c00002007984 */ /* 0x000e220000000800 */
[----:B------:R-:W-:-:S04]  /*0af0*/  FFMA R17, R17, R22, R26 ;  /* 0x0000001611117223 */ /* 0x000fc8000000001a */
[----:B------:R-:W-:-:S04]  /*0b00*/  FFMA R17, R6, R23, R17 ;  /* 0x0000001706117223 */ /* 0x000fc80000000011 */
[----:B-1----:R-:W-:-:S04]  /*0b10*/  FFMA R7, R12, R7, R17 ;  /* 0x000000070c077223 */ /* 0x002fc80000000011 */
[----:B------:R-:W-:-:S04]  /*0b20*/  FFMA R16, R16, R13, R7 ;  /* 0x0000000d10107223 */ /* 0x000fc80000000007 */
[----:B--2---:R-:W-:-:S04]  /*0b30*/  FFMA R25, R25, R14, R16 ;  /* 0x0000000e19197223 */ /* 0x004fc80000000010 */
[----:B---3--:R-:W-:-:S04]  /*0b40*/  FFMA R15, R24, R15, R25 ;  /* 0x0000000f180f7223 */ /* 0x008fc80000000019 */
[----:B----4-:R-:W-:-:S04]  /*0b50*/  FFMA R15, R8, R27, R15 ;  /* 0x0000001b080f7223 */ /* 0x010fc8000000000f */
[----:B-----5:R-:W-:-:S04]  /*0b60*/  FFMA R20, R20, R9, R15 ;  /* 0x0000000914147223 */ /* 0x020fc8000000000f */
[----:B0-----:R-:W-:-:S04]  /*0b70*/  FFMA R3, R3, R10, R20 ;  /* 0x0000000a03037223 */ /* 0x001fc80000000014 */
[----:B------:R-:W-:Y:S01]  /*0b80*/  FFMA R15, R0, R11, R3 ;  /* 0x0000000b000f7223 */ /* 0x000fe20000000003 */
[----:B------:R-:W-:Y:S06]  /*0b90*/  BAR.SYNC.DEFER_BLOCKING 0x0 ;  /* 0x0000000000007b1d */ /* 0x000fec0000010000 */
.L_x_2:
[----:B------:R-:W-:-:S05]  /*0ba0*/  IADD3 R3, PT, PT, R18, UR5, RZ ;  /* 0x0000000512037c10 */ /* 0x000fca000fffe0ff */
[----:B0-----:R-:W-:-:S05]  /*0bb0*/  IMAD.WIDE R4, R3, 0x4, R4 ;  /* 0x0000000403047825 */ /* 0x001fca00078e0204 */
[----:B------:R-:W-:Y:S01]  /*0bc0*/  STG.E desc[UR10][R4.64], R15 ;  /* 0x0000000f04007986 */ /* 0x000fe2000c10190a */
[----:B------:R-:W-:Y:S05]  /*0bd0*/  EXIT ;  /* 0x000000000000794d */ /* 0x000fea0003800000 */
.L_x_3:
[----:B------:R-:W-:-:S00]  /*0be0*/  BRA `(.L_x_3) ;  /* 0xfffffffc00fc7947 */ /* 0x000fc0000383ffff */
[----:B------:R-:W-:-:S00]  /*0bf0*/  NOP ;  /* 0x0000000000007918 */ /* 0x000fc00000000000 */
        /* <DEDUP_REMOVED lines=8> */
.L_x_4:


//--------------------- .nv.shared._Z10multKernelPfS_S_i --------------------------
	.section	.nv.shared._Z10multKernelPfS_S_i,"aw",@nobits
	.sectionflags	@""
	.align	4
.nv.shared._Z10multKernelPfS_S_i:
	.zero		3072


//--------------------- .nv.shared.reserved.0     --------------------------
	.section	.nv.shared.reserved.0,"aw",@nobits
	.weak		__nv_reservedSMEM_offset_0_alias
	.size		__nv_reservedSMEM_offset_0_alias, 0, 64
	.other		__nv_reservedSMEM_offset_0_alias,@"STO_CUDA_RESERVED_SHARED STV_DEFAULT"
__nv_reservedSMEM_offset_0_alias:
	.zero		0
	.zero		64


//--------------------- .nv.constant0._Z10multKernelPfS_S_i --------------------------
	.section	.nv.constant0._Z10multKernelPfS_S_i,"a",@progbits
	.sectionflags	@""
	.align	4
.nv.constant0._Z10multKernelPfS_S_i:
	.zero		924


//--------------------- SYMBOLS --------------------------

	.type		.nv.reservedSmem.offset0,@object
	.size		.nv.reservedSmem.offset0,0x4
	.type		.nv.reservedSmem.cap,@object
	.size		.nv.reservedSmem.cap,0x4
